	.headerflags	@"EF_CUDA_TEXMODE_UNIFIED EF_CUDA_64BIT_ADDRESS EF_CUDA_ACCELERATORS EF_CUDA_SM90 EF_CUDA_VIRTUAL_SM(EF_CUDA_SM90)"
	.elftype	@"ET_EXEC"


//--------------------- .nv.info                  --------------------------
	.section	.nv.info,"",@"SHT_CUDA_INFO"
	.align	4


	//----- nvinfo : EIATTR_REGCOUNT
	.align		4
        /*0000*/ 	.byte	0x04, 0x2f
        /*0002*/ 	.short	(.L_3 - .L_2)
	.align		4
.L_2:
        /*0004*/ 	.word	index@(triton_poi_fused__native_batch_norm_legit_no_training_relu_11)
        /*0008*/ 	.word	0x00000016


	//----- nvinfo : EIATTR_MIN_STACK_SIZE
	.align		4
.L_3:
        /*000c*/ 	.byte	0x04, 0x12
        /*000e*/ 	.short	(.L_5 - .L_4)
	.align		4
.L_4:
        /*0010*/ 	.word	index@(triton_poi_fused__native_batch_norm_legit_no_training_relu_11)
        /*0014*/ 	.word	0x00000000


	//----- nvinfo : EIATTR_FRAME_SIZE
	.align		4
.L_5:
        /*0018*/ 	.byte	0x04, 0x11
        /*001a*/ 	.short	(.L_7 - .L_6)
	.align		4
.L_6:
        /*001c*/ 	.word	index@(triton_poi_fused__native_batch_norm_legit_no_training_relu_11)
        /*0020*/ 	.word	0x00000000


	//----- nvinfo : EIATTR_MIN_STACK_SIZE
	.align		4
.L_7:
        /*0024*/ 	.byte	0x04, 0x12
        /*0026*/ 	.short	(.L_9 - .L_8)
	.align		4
.L_8:
        /*0028*/ 	.word	index@(triton_poi_fused__native_batch_norm_legit_no_training_relu_11)
        /*002c*/ 	.word	0x00000000
.L_9:


//--------------------- .nv.info.triton_poi_fused__native_batch_norm_legit_no_training_relu_11 --------------------------
	.section	.nv.info.triton_poi_fused__native_batch_norm_legit_no_training_relu_11,"",@"SHT_CUDA_INFO"
	.sectionflags	@""
	.align	4


	//----- nvinfo : EIATTR_CUDA_API_VERSION
	.align		4
        /*0000*/ 	.byte	0x04, 0x37
        /*0002*/ 	.short	(.L_11 - .L_10)
.L_10:
        /*0004*/ 	.word	0x0000007c


	//----- nvinfo : EIATTR_KPARAM_INFO
	.align		4
.L_11:
        /*0008*/ 	.byte	0x04, 0x17
        /*000a*/ 	.short	(.L_13 - .L_12)
.L_12:
        /*000c*/ 	.word	0x00000000
        /*0010*/ 	.short	0x0006
        /*0012*/ 	.short	0x0030
        /*0014*/ 	.byte	0x00, 0xf0, 0x11, 0x00


	//----- nvinfo : EIATTR_KPARAM_INFO
	.align		4
.L_13:
        /*0018*/ 	.byte	0x04, 0x17
        /*001a*/ 	.short	(.L_15 - .L_14)
.L_14:
        /*001c*/ 	.word	0x00000000
        /*0020*/ 	.short	0x0005
        /*0022*/ 	.short	0x0028
        /*0024*/ 	.byte	0x00, 0xf4, 0x21, 0x00


	//----- nvinfo : EIATTR_KPARAM_INFO
	.align		4
.L_15:
        /*0028*/ 	.byte	0x04, 0x17
        /*002a*/ 	.short	(.L_17 - .L_16)
.L_16:
        /*002c*/ 	.word	0x00000000
        /*0030*/ 	.short	0x0004
        /*0032*/ 	.short	0x0020
        /*0034*/ 	.byte	0x00, 0xf4, 0x21, 0x00


	//----- nvinfo : EIATTR_KPARAM_INFO
	.align		4
.L_17:
        /*0038*/ 	.byte	0x04, 0x17
        /*003a*/ 	.short	(.L_19 - .L_18)
.L_18:
        /*003c*/ 	.word	0x00000000
        /*0040*/ 	.short	0x0003
        /*0042*/ 	.short	0x0018
        /*0044*/ 	.byte	0x00, 0xf4, 0x21, 0x00


	//----- nvinfo : EIATTR_KPARAM_INFO
	.align		4
.L_19:
        /*0048*/ 	.byte	0x04, 0x17
        /*004a*/ 	.short	(.L_21 - .L_20)
.L_20:
        /*004c*/ 	.word	0x00000000
        /*0050*/ 	.short	0x0002
        /*0052*/ 	.short	0x0010
        /*0054*/ 	.byte	0x00, 0xf4, 0x21, 0x00


	//----- nvinfo : EIATTR_KPARAM_INFO
	.align		4
.L_21:
        /*0058*/ 	.byte	0x04, 0x17
        /*005a*/ 	.short	(.L_23 - .L_22)
.L_22:
        /*005c*/ 	.word	0x00000000
        /*0060*/ 	.short	0x0001
        /*0062*/ 	.short	0x0008
        /*0064*/ 	.byte	0x00, 0xf4, 0x21, 0x00


	//----- nvinfo : EIATTR_KPARAM_INFO
	.align		4
.L_23:
        /*0068*/ 	.byte	0x04, 0x17
        /*006a*/ 	.short	(.L_25 - .L_24)
.L_24:
        /*006c*/ 	.word	0x00000000
        /*0070*/ 	.short	0x0000
        /*0072*/ 	.short	0x0000
        /*0074*/ 	.byte	0x00, 0xf4, 0x21, 0x00


	//----- nvinfo : EIATTR_SPARSE_MMA_MASK
	.align		4
.L_25:
        /*0078*/ 	.byte	0x03, 0x50
        /*007a*/ 	.short	0x0000


	//----- nvinfo : EIATTR_MAXREG_COUNT
	.align		4
        /*007c*/ 	.byte	0x03, 0x1b
        /*007e*/ 	.short	0x00ff


	//----- nvinfo : EIATTR_EXIT_INSTR_OFFSETS
	.align		4
        /*0080*/ 	.byte	0x04, 0x1c
        /*0082*/ 	.short	(.L_27 - .L_26)


	//   ....[0]....
.L_26:
        /*0084*/ 	.word	0x00000480


	//   ....[1]....
        /*0088*/ 	.word	0x000004a0


	//----- nvinfo : EIATTR_REQNTID
	.align		4
.L_27:
        /*008c*/ 	.byte	0x04, 0x10
        /*008e*/ 	.short	(.L_29 - .L_28)
.L_28:
        /*0090*/ 	.word	0x00000080
        /*0094*/ 	.word	0x00000001
        /*0098*/ 	.word	0x00000001


	//----- nvinfo : EIATTR_CBANK_PARAM_SIZE
	.align		4
.L_29:
        /*009c*/ 	.byte	0x03, 0x19
        /*009e*/ 	.short	0x0034


	//----- nvinfo : EIATTR_PARAM_CBANK
	.align		4
        /*00a0*/ 	.byte	0x04, 0x0a
        /*00a2*/ 	.short	(.L_31 - .L_30)
	.align		4
.L_30:
        /*00a4*/ 	.word	index@(.nv.constant0.triton_poi_fused__native_batch_norm_legit_no_training_relu_11)
        /*00a8*/ 	.short	0x0210
        /*00aa*/ 	.short	0x0034


	//----- nvinfo : EIATTR_SW_WAR
	.align		4
.L_31:
        /*00ac*/ 	.byte	0x04, 0x36
        /*00ae*/ 	.short	(.L_33 - .L_32)
.L_32:
        /*00b0*/ 	.word	0x00000008
.L_33:


//--------------------- .nv.callgraph             --------------------------
	.section	.nv.callgraph,"",@"SHT_CUDA_CALLGRAPH"
	.align	4
	.sectionentsize	8
	.align		4
        /*0000*/ 	.word	0x00000000
	.align		4
        /*0004*/ 	.word	0xffffffff
	.align		4
        /*0008*/ 	.word	0x00000000
	.align		4
        /*000c*/ 	.word	0xfffffffe
	.align		4
        /*0010*/ 	.word	0x00000000
	.align		4
        /*0014*/ 	.word	0xfffffffd
	.align		4
        /*0018*/ 	.word	0x00000000
	.align		4
        /*001c*/ 	.word	0xfffffffc


//--------------------- .nv.constant4             --------------------------
	.section	.nv.constant4,"a",@progbits
	.align	8
	.align		8
.nv.constant4:
        /*0000*/ 	.dword	_$_str
	.align		8
        /*0008*/ 	.dword	_$_str_$_2


//--------------------- .text.triton_poi_fused__native_batch_norm_legit_no_training_relu_11 --------------------------
	.section	.text.triton_poi_fused__native_batch_norm_legit_no_training_relu_11,"ax",@progbits
	.align	128
        .global         triton_poi_fused__native_batch_norm_legit_no_training_relu_11
        .type           triton_poi_fused__native_batch_norm_legit_no_training_relu_11,@function
        .size           triton_poi_fused__native_batch_norm_legit_no_training_relu_11,(.L_x_1 - triton_poi_fused__native_batch_norm_legit_no_training_relu_11)
        .other          triton_poi_fused__native_batch_norm_legit_no_training_relu_11,@"STO_CUDA_ENTRY STV_DEFAULT"
triton_poi_fused__native_batch_norm_legit_no_training_relu_11:
.text.triton_poi_fused__native_batch_norm_legit_no_training_relu_11:
[----:B------:R-:W0:Y:S01]  /*0000*/  LDC R1, c[0x0][0x28] ;  /* 0x00000a00ff017b82 */ /* 0x000e220000000800 */
[----:B------:R-:W1:Y:S07]  /*0010*/  S2R R0, SR_TID.X ;  /* 0x0000000000007919 */ /* 0x000e6e0000002100 */
[----:B------:R-:W2:Y:S01]  /*0020*/  LDC.64 R8, c[0x0][0x220] ;  /* 0x00008800ff087b82 */ /* 0x000ea20000000a00 */
[----:B------:R-:W-:Y:S01]  /*0030*/  ULDC.64 UR4, c[0x0][0x208] ;  /* 0x0000820000047ab9 */ /* 0x000fe20000000a00 */
[----:B------:R-:W3:Y:S06]  /*0040*/  S2R R5, SR_CTAID.X ;  /* 0x0000000000057919 */ /* 0x000eec0000002500 */
[----:B------:R-:W4:Y:S08]  /*0050*/  LDC.64 R14, c[0x0][0x218] ;  /* 0x00008600ff0e7b82 */ /* 0x000f300000000a00 */
[----:B------:R-:W5:Y:S08]  /*0060*/  LDC.64 R12, c[0x0][0x210] ;  /* 0x00008400ff0c7b82 */ /* 0x000f700000000a00 */
[----:B------:R-:W4:Y:S01]  /*0070*/  LDC.64 R16, c[0x0][0x228] ;  /* 0x00008a00ff107b82 */ /* 0x000f220000000a00 */
[----:B-1----:R-:W-:-:S07]  /*0080*/  IMAD.SHL.U32 R0, R0, 0x2, RZ ;  /* 0x0000000200007824 */ /* 0x002fce00078e00ff */
[----:B------:R-:W1:Y:S01]  /*0090*/  LDC.64 R18, c[0x0][0x230] ;  /* 0x00008c00ff127b82 */ /* 0x000e620000000a00 */
[----:B---3--:R-:W-:Y:S02]  /*00a0*/  SHF.R.S32.HI R3, RZ, 0x17, R5 ;  /* 0x00000017ff037819 */ /* 0x008fe40000011405 */
[----:B------:R-:W-:Y:S02]  /*00b0*/  LOP3.LUT R0, R0, 0xfe, RZ, 0xc0, !PT ;  /* 0x000000fe00007812 */ /* 0x000fe400078ec0ff */
[----:B------:R-:W-:-:S03]  /*00c0*/  SGXT R3, R3, 0x1 ;  /* 0x000000010303781a */ /* 0x000fc60000000200 */
[----:B------:R-:W-:Y:S01]  /*00d0*/  IMAD R0, R5, 0x100, R0 ;  /* 0x0000010005007824 */ /* 0x000fe200078e0200 */
[----:B------:R-:W-:-:S04]  /*00e0*/  CS2R R4, SRZ ;  /* 0x0000000000047805 */ /* 0x000fc8000001ff00 */
[----:B------:R-:W-:Y:S02]  /*00f0*/  LEA.HI R3, R3, R0, RZ, 0x4 ;  /* 0x0000000003037211 */ /* 0x000fe400078f20ff */
[----:B------:R-:W-:Y:S02]  /*0100*/  ISETP.GE.AND P0, PT, R0, 0x800, PT ;  /* 0x000008000000780c */ /* 0x000fe40003f06270 */
[----:B------:R-:W-:-:S04]  /*0110*/  SHF.R.S32.HI R3, RZ, 0x4, R3 ;  /* 0x00000004ff037819 */ /* 0x000fc80000011403 */
[----:B------:R-:W-:-:S04]  /*0120*/  LEA.HI R2, R3, R3, RZ, 0x5 ;  /* 0x0000000303027211 */ /* 0x000fc800078f28ff */
[----:B------:R-:W-:-:S04]  /*0130*/  LOP3.LUT R2, R2, 0xffffffe0, RZ, 0xc0, !PT ;  /* 0xffffffe002027812 */ /* 0x000fc800078ec0ff */
[----:B------:R-:W-:-:S05]  /*0140*/  IADD3 R11, R3, -R2, RZ ;  /* 0x80000002030b7210 */ /* 0x000fca0007ffe0ff */
[----:B--2---:R-:W-:-:S05]  /*0150*/  IMAD.WIDE R8, R11, 0x4, R8 ;  /* 0x000000040b087825 */ /* 0x004fca00078e0208 */
[----:B------:R-:W2:Y:S04]  /*0160*/  @!P0 LDG.E.EL R4, desc[UR4][R8.64] ;  /* 0x0000000408048981 */ /* 0x000ea8000c2e1900 */
[----:B------:R3:W2:Y:S01]  /*0170*/  @!P0 LDG.E.EL R5, desc[UR4][R8.64] ;  /* 0x0000000408058981 */ /* 0x0006a2000c2e1900 */
[----:B------:R-:W-:Y:S02]  /*0180*/  CS2R R6, SRZ ;  /* 0x0000000000067805 */ /* 0x000fe4000001ff00 */
[----:B------:R-:W-:Y:S01]  /*0190*/  CS2R R2, SRZ ;  /* 0x0000000000027805 */ /* 0x000fe2000001ff00 */
[----:B----4-:R-:W-:-:S04]  /*01a0*/  IMAD.WIDE R14, R11, 0x4, R14 ;  /* 0x000000040b0e7825 */ /* 0x010fc800078e020e */
[----:B-----5:R-:W-:Y:S01]  /*01b0*/  IMAD.WIDE R12, R0, 0x4, R12 ;  /* 0x00000004000c7825 */ /* 0x020fe200078e020c */
[----:B------:R-:W4:Y:S01]  /*01c0*/  @!P0 LDG.E.EL R7, desc[UR4][R14.64] ;  /* 0x000000040e078981 */ /* 0x000f22000c2e1900 */
[----:B---3--:R-:W-:Y:S02]  /*01d0*/  CS2R R8, SRZ ;  /* 0x0000000000087805 */ /* 0x008fe4000001ff00 */
[C---:B0-----:R-:W-:Y:S01]  /*01e0*/  IMAD.WIDE R16, R11.reuse, 0x4, R16 ;  /* 0x000000040b107825 */ /* 0x041fe200078e0210 */
[----:B------:R0:W3:Y:S03]  /*01f0*/  @!P0 LDG.E.EL R6, desc[UR4][R14.64] ;  /* 0x000000040e068981 */ /* 0x0000e6000c2e1900 */
[----:B-1----:R-:W-:Y:S01]  /*0200*/  IMAD.WIDE R18, R11, 0x4, R18 ;  /* 0x000000040b127825 */ /* 0x002fe200078e0212 */
[----:B------:R1:W4:Y:S01]  /*0210*/  @!P0 LDG.E.64 R2, desc[UR4][R12.64] ;  /* 0x000000040c028981 */ /* 0x000322000c1e1b00 */
[----:B------:R-:W-:-:S03]  /*0220*/  CS2R R10, SRZ ;  /* 0x00000000000a7805 */ /* 0x000fc6000001ff00 */
[----:B------:R-:W5:Y:S04]  /*0230*/  @!P0 LDG.E.EL R9, desc[UR4][R18.64] ;  /* 0x0000000412098981 */ /* 0x000f68000c2e1900 */
[----:B------:R-:W5:Y:S04]  /*0240*/  @!P0 LDG.E.EL R10, desc[UR4][R16.64] ;  /* 0x00000004100a8981 */ /* 0x000f68000c2e1900 */
[----:B------:R-:W3:Y:S04]  /*0250*/  @!P0 LDG.E.EL R11, desc[UR4][R16.64] ;  /* 0x00000004100b8981 */ /* 0x000ee8000c2e1900 */
[----:B------:R-:W3:Y:S01]  /*0260*/  @!P0 LDG.E.EL R8, desc[UR4][R18.64] ;  /* 0x0000000412088981 */ /* 0x000ee2000c2e1900 */
[----:B0-----:R-:W-:Y:S01]  /*0270*/  HFMA2.MMA R14, -RZ, RZ, 1.625, 0 ;  /* 0x3e800000ff0e7435 */ /* 0x001fe200000001ff */
[----:B--2---:R-:W-:Y:S01]  /*0280*/  FADD R4, R4, 9.9999997473787516356e-06 ;  /* 0x3727c5ac04047421 */ /* 0x004fe20000000000 */
[----:B------:R-:W-:-:S03]  /*0290*/  FADD R5, R5, 9.9999997473787516356e-06 ;  /* 0x3727c5ac05057421 */ /* 0x000fc60000000000 */
[----:B-1----:R-:W0:Y:S08]  /*02a0*/  MUFU.SQRT R12, R4 ;  /* 0x00000004000c7308 */ /* 0x002e300000002000 */
[----:B------:R1:W2:Y:S01]  /*02b0*/  MUFU.SQRT R13, R5 ;  /* 0x00000005000d7308 */ /* 0x0002a20000002000 */
[C---:B0-----:R-:W-:Y:S02]  /*02c0*/  FSETP.GT.AND P1, PT, R12.reuse, 8.50705917302346158658e+37, PT ;  /* 0x7e8000000c00780b */ /* 0x041fe40003f24000 */
[----:B------:R-:W-:Y:S01]  /*02d0*/  FSETP.GEU.AND P3, PT, R12, 1.175494350822287508e-38, PT ;  /* 0x008000000c00780b */ /* 0x000fe20003f6e000 */
[----:B-1----:R-:W0:Y:S01]  /*02e0*/  LDC.64 R4, c[0x0][0x238] ;  /* 0x00008e00ff047b82 */ /* 0x002e220000000a00 */
[----:B--2---:R-:W-:-:S02]  /*02f0*/  FSETP.GT.AND P2, PT, R13, 8.50705917302346158658e+37, PT ;  /* 0x7e8000000d00780b */ /* 0x004fc40003f44000 */
[----:B------:R-:W-:-:S07]  /*0300*/  FSETP.GEU.AND P4, PT, R13, 1.175494350822287508e-38, PT ;  /* 0x008000000d00780b */ /* 0x000fce0003f8e000 */
[----:B------:R-:W-:-:S04]  /*0310*/  @P1 FMUL R12, R12, 0.25 ;  /* 0x3e8000000c0c1820 */ /* 0x000fc80000400000 */
[----:B------:R-:W-:Y:S01]  /*0320*/  @!P3 FMUL R12, R12, 16777216 ;  /* 0x4b8000000c0cb820 */ /* 0x000fe20000400000 */
[----:B------:R-:W-:-:S04]  /*0330*/  @P2 FMUL R13, R13, 0.25 ;  /* 0x3e8000000d0d2820 */ /* 0x000fc80000400000 */
[----:B------:R-:W-:Y:S01]  /*0340*/  @!P4 FMUL R13, R13, 16777216 ;  /* 0x4b8000000d0dc820 */ /* 0x000fe20000400000 */
[----:B------:R-:W1:Y:S01]  /*0350*/  MUFU.RCP R12, R12 ;  /* 0x0000000c000c7308 */ /* 0x000e620000001000 */
[----:B------:R-:W-:-:S07]  /*0360*/  FSEL R15, R14, 1, P1 ;  /* 0x3f8000000e0f7808 */ /* 0x000fce0000800000 */
[----:B------:R-:W2:Y:S01]  /*0370*/  MUFU.RCP R13, R13 ;  /* 0x0000000d000d7308 */ /* 0x000ea20000001000 */
[----:B------:R-:W-:Y:S01]  /*0380*/  FSEL R14, R14, 1, P2 ;  /* 0x3f8000000e0e7808 */ /* 0x000fe20001000000 */
[----:B------:R-:W-:-:S04]  /*0390*/  @!P3 FMUL R15, R15, 16777216 ;  /* 0x4b8000000f0fb820 */ /* 0x000fc80000400000 */
[----:B------:R-:W-:Y:S01]  /*03a0*/  @!P4 FMUL R14, R14, 16777216 ;  /* 0x4b8000000e0ec820 */ /* 0x000fe20000400000 */
[----:B----4-:R-:W-:Y:S01]  /*03b0*/  FADD R2, -R7, R2 ;  /* 0x0000000207027221 */ /* 0x010fe20000000100 */
[----:B---3--:R-:W-:Y:S01]  /*03c0*/  FADD R3, -R6, R3 ;  /* 0x0000000306037221 */ /* 0x008fe20000000100 */
[----:B-1----:R-:W-:Y:S01]  /*03d0*/  FMUL R15, R12, R15 ;  /* 0x0000000f0c0f7220 */ /* 0x002fe20000400000 */
[----:B--2---:R-:W-:-:S03]  /*03e0*/  FMUL R14, R13, R14 ;  /* 0x0000000e0d0e7220 */ /* 0x004fc60000400000 */
[----:B------:R-:W-:Y:S01]  /*03f0*/  FMUL R2, R2, R15 ;  /* 0x0000000f02027220 */ /* 0x000fe20000400000 */
[----:B------:R-:W-:-:S03]  /*0400*/  FMUL R3, R3, R14 ;  /* 0x0000000e03037220 */ /* 0x000fc60000400000 */
[----:B-----5:R-:W-:Y:S01]  /*0410*/  FFMA R2, R2, R10, R9 ;  /* 0x0000000a02027223 */ /* 0x020fe20000000009 */
[----:B------:R-:W-:-:S04]  /*0420*/  FFMA R3, R3, R11, R8 ;  /* 0x0000000b03037223 */ /* 0x000fc80000000008 */
[----:B------:R-:W-:Y:S02]  /*0430*/  FSETP.GEU.AND P1, PT, R2, RZ, PT ;  /* 0x000000ff0200720b */ /* 0x000fe40003f2e000 */
[C---:B------:R-:W-:Y:S01]  /*0440*/  FSETP.GEU.AND P2, PT, R3.reuse, RZ, PT ;  /* 0x000000ff0300720b */ /* 0x040fe20003f4e000 */
[----:B0-----:R-:W-:Y:S01]  /*0450*/  IMAD.WIDE R4, R0, 0x4, R4 ;  /* 0x0000000400047825 */ /* 0x001fe200078e0204 */
[----:B------:R-:W-:Y:S02]  /*0460*/  FSEL R2, R2, RZ, P1 ;  /* 0x000000ff02027208 */ /* 0x000fe40000800000 */
[----:B------:R-:W-:Y:S01]  /*0470*/  FSEL R3, R3, RZ, P2 ;  /* 0x000000ff03037208 */ /* 0x000fe20001000000 */
[----:B------:R-:W-:Y:S08]  /*0480*/  @P0 EXIT ;  /* 0x000000000000094d */ /* 0x000ff00003800000 */
[----:B------:R-:W-:Y:S01]  /*0490*/  STG.E.64 desc[UR4][R4.64], R2 ;  /* 0x0000000204007986 */ /* 0x000fe2000c101b04 */
[----:B------:R-:W-:Y:S05]  /*04a0*/  EXIT ;  /* 0x000000000000794d */ /* 0x000fea0003800000 */
.L_x_0:
[----:B------:R-:W-:-:S00]  /*04b0*/  BRA `(.L_x_0) ;  /* 0xfffffffc00fc7947 */ /* 0x000fc0000383ffff */
[----:B------:R-:W-:-:S00]  /*04c0*/  NOP ;  /* 0x0000000000007918 */ /* 0x000fc00000000000 */
        /* <DEDUP_REMOVED lines=11> */
.L_x_1:


//--------------------- .nv.global.init           --------------------------
	.section	.nv.global.init,"aw",@progbits
.nv.global.init:
	.type		_$_str,@object
	.size		_$_str,(_$_str_$_2 - _$_str)
_$_str:
        /*0000*/ 	.byte	0x5f, 0x5f, 0x43, 0x55, 0x44, 0x41, 0x5f, 0x46, 0x54, 0x5a, 0x00
	.type		_$_str_$_2,@object
	.size		_$_str_$_2,(.L_1 - _$_str_$_2)
_$_str_$_2:
        /*000b*/ 	.byte	0x5f, 0x5f, 0x43, 0x55, 0x44, 0x41, 0x5f, 0x50, 0x52, 0x45, 0x43, 0x5f, 0x53, 0x51, 0x52, 0x54
        /*001b*/ 	.byte	0x00
.L_1:


//--------------------- .nv.constant0.triton_poi_fused__native_batch_norm_legit_no_training_relu_11 --------------------------
	.section	.nv.constant0.triton_poi_fused__native_batch_norm_legit_no_training_relu_11,"a",@progbits
	.sectionflags	@""
	.align	4
.nv.constant0.triton_poi_fused__native_batch_norm_legit_no_training_relu_11:
	.zero		580
